	.headerflags	@"EF_CUDA_TEXMODE_UNIFIED EF_CUDA_64BIT_ADDRESS EF_CUDA_ACCELERATORS EF_CUDA_SM90 EF_CUDA_VIRTUAL_SM(EF_CUDA_SM90)"
	.elftype	@"ET_EXEC"


//--------------------- .nv.info                  --------------------------
	.section	.nv.info,"",@"SHT_CUDA_INFO"
	.align	4


	//----- nvinfo : EIATTR_REGCOUNT
	.align		4
        /*0000*/ 	.byte	0x04, 0x2f
        /*0002*/ 	.short	(.L_1 - .L_0)
	.align		4
.L_0:
        /*0004*/ 	.word	index@(triton_poi_fused_constant_pad_nd_convolution_mul_relu_2)
        /*0008*/ 	.word	0x00000014


	//----- nvinfo : EIATTR_MIN_STACK_SIZE
	.align		4
.L_1:
        /*000c*/ 	.byte	0x04, 0x12
        /*000e*/ 	.short	(.L_3 - .L_2)
	.align		4
.L_2:
        /*0010*/ 	.word	index@(triton_poi_fused_constant_pad_nd_convolution_mul_relu_2)
        /*0014*/ 	.word	0x00000000


	//----- nvinfo : EIATTR_FRAME_SIZE
	.align		4
.L_3:
        /*0018*/ 	.byte	0x04, 0x11
        /*001a*/ 	.short	(.L_5 - .L_4)
	.align		4
.L_4:
        /*001c*/ 	.word	index@(triton_poi_fused_constant_pad_nd_convolution_mul_relu_2)
        /*0020*/ 	.word	0x00000000


	//----- nvinfo : EIATTR_MIN_STACK_SIZE
	.align		4
.L_5:
        /*0024*/ 	.byte	0x04, 0x12
        /*0026*/ 	.short	(.L_7 - .L_6)
	.align		4
.L_6:
        /*0028*/ 	.word	index@(triton_poi_fused_constant_pad_nd_convolution_mul_relu_2)
        /*002c*/ 	.word	0x00000000
.L_7:


//--------------------- .nv.info.triton_poi_fused_constant_pad_nd_convolution_mul_relu_2 --------------------------
	.section	.nv.info.triton_poi_fused_constant_pad_nd_convolution_mul_relu_2,"",@"SHT_CUDA_INFO"
	.sectionflags	@""
	.align	4


	//----- nvinfo : EIATTR_CUDA_API_VERSION
	.align		4
        /*0000*/ 	.byte	0x04, 0x37
        /*0002*/ 	.short	(.L_9 - .L_8)
.L_8:
        /*0004*/ 	.word	0x0000007c


	//----- nvinfo : EIATTR_KPARAM_INFO
	.align		4
.L_9:
        /*0008*/ 	.byte	0x04, 0x17
        /*000a*/ 	.short	(.L_11 - .L_10)
.L_10:
        /*000c*/ 	.word	0x00000000
        /*0010*/ 	.short	0x0004
        /*0012*/ 	.short	0x0020
        /*0014*/ 	.byte	0x00, 0xf0, 0x11, 0x00


	//----- nvinfo : EIATTR_KPARAM_INFO
	.align		4
.L_11:
        /*0018*/ 	.byte	0x04, 0x17
        /*001a*/ 	.short	(.L_13 - .L_12)
.L_12:
        /*001c*/ 	.word	0x00000000
        /*0020*/ 	.short	0x0003
        /*0022*/ 	.short	0x0018
        /*0024*/ 	.byte	0x00, 0xf4, 0x21, 0x00


	//----- nvinfo : EIATTR_KPARAM_INFO
	.align		4
.L_13:
        /*0028*/ 	.byte	0x04, 0x17
        /*002a*/ 	.short	(.L_15 - .L_14)
.L_14:
        /*002c*/ 	.word	0x00000000
        /*0030*/ 	.short	0x0002
        /*0032*/ 	.short	0x0010
        /*0034*/ 	.byte	0x00, 0xf4, 0x21, 0x00


	//----- nvinfo : EIATTR_KPARAM_INFO
	.align		4
.L_15:
        /*0038*/ 	.byte	0x04, 0x17
        /*003a*/ 	.short	(.L_17 - .L_16)
.L_16:
        /*003c*/ 	.word	0x00000000
        /*0040*/ 	.short	0x0001
        /*0042*/ 	.short	0x0008
        /*0044*/ 	.byte	0x00, 0xf4, 0x21, 0x00


	//----- nvinfo : EIATTR_KPARAM_INFO
	.align		4
.L_17:
        /*0048*/ 	.byte	0x04, 0x17
        /*004a*/ 	.short	(.L_19 - .L_18)
.L_18:
        /*004c*/ 	.word	0x00000000
        /*0050*/ 	.short	0x0000
        /*0052*/ 	.short	0x0000
        /*0054*/ 	.byte	0x00, 0xf4, 0x21, 0x00


	//----- nvinfo : EIATTR_SPARSE_MMA_MASK
	.align		4
.L_19:
        /*0058*/ 	.byte	0x03, 0x50
        /*005a*/ 	.short	0x0000


	//----- nvinfo : EIATTR_MAXREG_COUNT
	.align		4
        /*005c*/ 	.byte	0x03, 0x1b
        /*005e*/ 	.short	0x00ff


	//----- nvinfo : EIATTR_EXIT_INSTR_OFFSETS
	.align		4
        /*0060*/ 	.byte	0x04, 0x1c
        /*0062*/ 	.short	(.L_21 - .L_20)


	//   ....[0]....
.L_20:
        /*0064*/ 	.word	0x00000460


	//   ....[1]....
        /*0068*/ 	.word	0x00000480


	//----- nvinfo : EIATTR_REQNTID
	.align		4
.L_21:
        /*006c*/ 	.byte	0x04, 0x10
        /*006e*/ 	.short	(.L_23 - .L_22)
.L_22:
        /*0070*/ 	.word	0x00000020
        /*0074*/ 	.word	0x00000001
        /*0078*/ 	.word	0x00000001


	//----- nvinfo : EIATTR_CBANK_PARAM_SIZE
	.align		4
.L_23:
        /*007c*/ 	.byte	0x03, 0x19
        /*007e*/ 	.short	0x0024


	//----- nvinfo : EIATTR_PARAM_CBANK
	.align		4
        /*0080*/ 	.byte	0x04, 0x0a
        /*0082*/ 	.short	(.L_25 - .L_24)
	.align		4
.L_24:
        /*0084*/ 	.word	index@(.nv.constant0.triton_poi_fused_constant_pad_nd_convolution_mul_relu_2)
        /*0088*/ 	.short	0x0210
        /*008a*/ 	.short	0x0024


	//----- nvinfo : EIATTR_SW_WAR
	.align		4
.L_25:
        /*008c*/ 	.byte	0x04, 0x36
        /*008e*/ 	.short	(.L_27 - .L_26)
.L_26:
        /*0090*/ 	.word	0x00000008
.L_27:


//--------------------- .nv.callgraph             --------------------------
	.section	.nv.callgraph,"",@"SHT_CUDA_CALLGRAPH"
	.align	4
	.sectionentsize	8
	.align		4
        /*0000*/ 	.word	0x00000000
	.align		4
        /*0004*/ 	.word	0xffffffff
	.align		4
        /*0008*/ 	.word	0x00000000
	.align		4
        /*000c*/ 	.word	0xfffffffe
	.align		4
        /*0010*/ 	.word	0x00000000
	.align		4
        /*0014*/ 	.word	0xfffffffd
	.align		4
        /*0018*/ 	.word	0x00000000
	.align		4
        /*001c*/ 	.word	0xfffffffc


//--------------------- .text.triton_poi_fused_constant_pad_nd_convolution_mul_relu_2 --------------------------
	.section	.text.triton_poi_fused_constant_pad_nd_convolution_mul_relu_2,"ax",@progbits
	.align	128
        .global         triton_poi_fused_constant_pad_nd_convolution_mul_relu_2
        .type           triton_poi_fused_constant_pad_nd_convolution_mul_relu_2,@function
        .size           triton_poi_fused_constant_pad_nd_convolution_mul_relu_2,(.L_x_1 - triton_poi_fused_constant_pad_nd_convolution_mul_relu_2)
        .other          triton_poi_fused_constant_pad_nd_convolution_mul_relu_2,@"STO_CUDA_ENTRY STV_DEFAULT"
triton_poi_fused_constant_pad_nd_convolution_mul_relu_2:
.text.triton_poi_fused_constant_pad_nd_convolution_mul_relu_2:
[----:B------:R-:W0:Y:S02]  /*0000*/  LDC R1, c[0x0][0x28] ;  /* 0x00000a00ff017b82 */ /* 0x000e240000000800 */
[----:B------:R-:W1:Y:S01]  /*0010*/  S2R R3, SR_TID.X ;  /* 0x0000000000037919 */ /* 0x000e620000002100 */
[----:B------:R-:W-:Y:S01]  /*0020*/  ULDC.64 UR6, c[0x0][0x220] ;  /* 0x0000880000067ab9 */ /* 0x000fe20000000a00 */
[----:B------:R-:W-:Y:S01]  /*0030*/  ULDC.64 UR4, c[0x0][0x208] ;  /* 0x0000820000047ab9 */ /* 0x000fe20000000a00 */
[----:B------:R-:W2:Y:S01]  /*0040*/  S2R R2, SR_CTAID.X ;  /* 0x0000000000027919 */ /* 0x000ea20000002500 */
[----:B-1----:R-:W-:Y:S02]  /*0050*/  IMAD.SHL.U32 R3, R3, 0x2, RZ ;  /* 0x0000000203037824 */ /* 0x002fe400078e00ff */
[----:B--2---:R-:W-:Y:S01]  /*0060*/  IMAD.SHL.U32 R0, R2, 0x40, RZ ;  /* 0x0000004002007824 */ /* 0x004fe200078e00ff */
[----:B------:R-:W-:-:S04]  /*0070*/  SHF.R.S32.HI R4, RZ, 0x19, R2 ;  /* 0x00000019ff047819 */ /* 0x000fc80000011402 */
[----:B------:R-:W-:Y:S02]  /*0080*/  LOP3.LUT R2, R0, 0x2, R3, 0xf8, !PT ;  /* 0x0000000200027812 */ /* 0x000fe400078ef803 */
[----:B------:R-:W-:Y:S02]  /*0090*/  LOP3.LUT R13, R0, 0x3e, R3, 0xf8, !PT ;  /* 0x0000003e000d7812 */ /* 0x000fe400078ef803 */
[----:B------:R-:W-:Y:S02]  /*00a0*/  LOP3.LUT R0, R2, 0x1, RZ, 0xfc, !PT ;  /* 0x0000000102007812 */ /* 0x000fe400078efcff */
[----:B------:R-:W-:Y:S02]  /*00b0*/  SHF.R.S32.HI R2, RZ, 0x1f, R13 ;  /* 0x0000001fff027819 */ /* 0x000fe4000001140d */
[----:B------:R-:W-:Y:S02]  /*00c0*/  SGXT R3, R4, 0x1 ;  /* 0x000000010403781a */ /* 0x000fe40000000200 */
[----:B------:R-:W-:Y:S01]  /*00d0*/  LEA.HI R6, R2, R13, RZ, 0x2 ;  /* 0x0000000d02067211 */ /* 0x000fe200078f10ff */
[----:B------:R-:W1:Y:S01]  /*00e0*/  LDC.64 R4, c[0x0][0x218] ;  /* 0x00008600ff047b82 */ /* 0x000e620000000a00 */
[----:B------:R-:W-:-:S02]  /*00f0*/  LEA.HI R7, R3, R0, RZ, 0x2 ;  /* 0x0000000003077211 */ /* 0x000fc400078f10ff */
[----:B------:R-:W-:Y:S02]  /*0100*/  SHF.R.S32.HI R9, RZ, 0x2, R6 ;  /* 0x00000002ff097819 */ /* 0x000fe40000011406 */
[----:B------:R-:W-:Y:S02]  /*0110*/  LOP3.LUT R7, R7, 0xffffffc4, RZ, 0xc0, !PT ;  /* 0xffffffc407077812 */ /* 0x000fe400078ec0ff */
[----:B------:R-:W-:Y:S01]  /*0120*/  LOP3.LUT R6, R6, 0xfffffffc, RZ, 0xc0, !PT ;  /* 0xfffffffc06067812 */ /* 0x000fe200078ec0ff */
[----:B------:R-:W2:Y:S01]  /*0130*/  LDC.64 R2, c[0x0][0x210] ;  /* 0x00008400ff027b82 */ /* 0x000ea20000000a00 */
[C---:B------:R-:W-:Y:S02]  /*0140*/  IMAD.SHL.U32 R8, R9.reuse, 0x2, RZ ;  /* 0x0000000209087824 */ /* 0x040fe400078e00ff */
[----:B------:R-:W-:Y:S01]  /*0150*/  IMAD.IADD R7, R0, 0x1, -R7 ;  /* 0x0000000100077824 */ /* 0x000fe200078e0a07 */
[----:B------:R-:W-:Y:S01]  /*0160*/  LEA.HI R0, R9, R9, RZ, 0x2 ;  /* 0x0000000909007211 */ /* 0x000fe200078f10ff */
[----:B------:R-:W-:Y:S01]  /*0170*/  IMAD.IADD R6, R13, 0x1, -R6 ;  /* 0x000000010d067824 */ /* 0x000fe200078e0a06 */
[----:B------:R-:W-:-:S02]  /*0180*/  SHF.R.S32.HI R10, RZ, 0x1f, R8 ;  /* 0x0000001fff0a7819 */ /* 0x000fc40000011408 */
[----:B------:R-:W-:Y:S02]  /*0190*/  ISETP.NE.AND P1, PT, R7, 0x1, PT ;  /* 0x000000010700780c */ /* 0x000fe40003f25270 */
[----:B------:R-:W-:Y:S02]  /*01a0*/  ISETP.NE.AND P0, PT, R6, 0x2, PT ;  /* 0x000000020600780c */ /* 0x000fe40003f05270 */
[----:B------:R-:W-:Y:S02]  /*01b0*/  IADD3 R12, P5, R6, R8, RZ ;  /* 0x00000008060c7210 */ /* 0x000fe40007fbe0ff */
[----:B------:R-:W-:Y:S02]  /*01c0*/  LOP3.LUT R0, R0, 0xfffffffc, RZ, 0xc0, !PT ;  /* 0xfffffffc00007812 */ /* 0x000fe400078ec0ff */
[C---:B------:R-:W-:Y:S02]  /*01d0*/  ISETP.LT.AND P3, PT, R13.reuse, 0x40, !P0 ;  /* 0x000000400d00780c */ /* 0x040fe40004761270 */
[----:B------:R-:W-:Y:S01]  /*01e0*/  ISETP.LT.AND P2, PT, R13, 0x40, !P1 ;  /* 0x000000400d00780c */ /* 0x000fe20004f41270 */
[----:B------:R-:W-:Y:S01]  /*01f0*/  IMAD.IADD R11, R9, 0x1, -R0 ;  /* 0x00000001090b7824 */ /* 0x000fe200078e0a00 */
[----:B------:R-:W-:Y:S01]  /*0200*/  IADD3 R17, P4, R7, R8, RZ ;  /* 0x0000000807117210 */ /* 0x000fe20007f9e0ff */
[----:B------:R-:W-:Y:S01]  /*0210*/  IMAD.MOV.U32 R0, RZ, RZ, RZ ;  /* 0x000000ffff007224 */ /* 0x000fe200078e00ff */
[----:B------:R-:W-:Y:S01]  /*0220*/  LEA.HI.X.SX32 R15, R6, R10, 0x1, P5 ;  /* 0x0000000a060f7211 */ /* 0x000fe200028f0eff */
[----:B-1----:R-:W-:Y:S01]  /*0230*/  IMAD.WIDE R4, R11, 0x4, R4 ;  /* 0x000000040b047825 */ /* 0x002fe200078e0204 */
[----:B------:R-:W-:-:S02]  /*0240*/  LEA R6, P5, R12, UR6, 0x2 ;  /* 0x000000060c067c11 */ /* 0x000fc4000f8a10ff */
[----:B------:R-:W-:Y:S01]  /*0250*/  LEA.HI.X.SX32 R10, R7, R10, 0x1, P4 ;  /* 0x0000000a070a7211 */ /* 0x000fe200020f0eff */
[----:B--2---:R-:W-:Y:S01]  /*0260*/  IMAD.WIDE R2, R9, 0x4, R2 ;  /* 0x0000000409027825 */ /* 0x004fe200078e0202 */
[----:B------:R-:W-:Y:S02]  /*0270*/  LEA.HI.X R7, R12, UR7, R15, 0x2, P5 ;  /* 0x000000070c077c11 */ /* 0x000fe4000a8f140f */
[----:B------:R-:W-:Y:S02]  /*0280*/  CS2R R14, SRZ ;  /* 0x00000000000e7805 */ /* 0x000fe4000001ff00 */
[C---:B------:R-:W-:Y:S01]  /*0290*/  LEA R8, P4, R17.reuse, UR6, 0x2 ;  /* 0x0000000611087c11 */ /* 0x040fe2000f8810ff */
[----:B------:R-:W-:Y:S01]  /*02a0*/  IMAD.MOV.U32 R12, RZ, RZ, RZ ;  /* 0x000000ffff0c7224 */ /* 0x000fe200078e00ff */
[----:B------:R-:W2:Y:S02]  /*02b0*/  @P3 LDG.E.EL R0, desc[UR4][R2.64] ;  /* 0x0000000402003981 */ /* 0x000ea4000c2e1900 */
[----:B------:R-:W-:-:S02]  /*02c0*/  LEA.HI.X R9, R17, UR7, R10, 0x2, P4 ;  /* 0x0000000711097c11 */ /* 0x000fc4000a0f140a */
[----:B------:R-:W-:Y:S01]  /*02d0*/  CS2R R16, SRZ ;  /* 0x0000000000107805 */ /* 0x000fe2000001ff00 */
[----:B------:R-:W3:Y:S01]  /*02e0*/  @P3 LDG.E.EL R14, desc[UR4][R4.64] ;  /* 0x00000004040e3981 */ /* 0x000ee2000c2e1900 */
[----:B------:R-:W1:Y:S03]  /*02f0*/  LDC.64 R10, c[0x0][0x228] ;  /* 0x00008a00ff0a7b82 */ /* 0x000e660000000a00 */
[----:B------:R3:W4:Y:S04]  /*0300*/  @P2 LDG.E.EL R12, desc[UR4][R2.64] ;  /* 0x00000004020c2981 */ /* 0x000728000c2e1900 */
[----:B------:R-:W5:Y:S04]  /*0310*/  @P2 LDG.E.EL R15, desc[UR4][R4.64] ;  /* 0x00000004040f2981 */ /* 0x000f68000c2e1900 */
[----:B------:R-:W5:Y:S04]  /*0320*/  @P2 LDG.E R17, desc[UR4][R8.64+-0x4] ;  /* 0xfffffc0408112981 */ /* 0x000f68000c1e1900 */
[----:B------:R-:W5:Y:S01]  /*0330*/  @P3 LDG.E R16, desc[UR4][R6.64+-0x4] ;  /* 0xfffffc0406103981 */ /* 0x000f62000c1e1900 */
[----:B--2---:R-:W-:-:S02]  /*0340*/  SEL R0, R0, RZ, P3 ;  /* 0x000000ff00007207 */ /* 0x004fc40001800000 */
[----:B---3--:R-:W-:Y:S02]  /*0350*/  SEL R3, R14, RZ, P3 ;  /* 0x000000ff0e037207 */ /* 0x008fe40001800000 */
[----:B----4-:R-:W-:Y:S02]  /*0360*/  SEL R12, R12, RZ, P2 ;  /* 0x000000ff0c0c7207 */ /* 0x010fe40001000000 */
[----:B-----5:R-:W-:Y:S02]  /*0370*/  SEL R15, R15, RZ, P2 ;  /* 0x000000ff0f0f7207 */ /* 0x020fe40001000000 */
[C---:B------:R-:W-:Y:S01]  /*0380*/  FSETP.GEU.AND P4, PT, R0.reuse, -R3, PT ;  /* 0x800000030000720b */ /* 0x040fe20003f8e000 */
[----:B------:R-:W-:Y:S01]  /*0390*/  FADD R0, R0, R3 ;  /* 0x0000000300007221 */ /* 0x000fe20000000000 */
[----:B------:R-:W-:Y:S01]  /*03a0*/  SEL R17, R17, RZ, P2 ;  /* 0x000000ff11117207 */ /* 0x000fe20001000000 */
[----:B------:R-:W-:Y:S01]  /*03b0*/  FADD R2, R12, R15 ;  /* 0x0000000f0c027221 */ /* 0x000fe20000000000 */
[----:B------:R-:W-:-:S02]  /*03c0*/  ISETP.GE.AND P2, PT, R13, 0x40, PT ;  /* 0x000000400d00780c */ /* 0x000fc40003f46270 */
[----:B------:R-:W-:Y:S02]  /*03d0*/  FSETP.GEU.AND P5, PT, R12, -R15, PT ;  /* 0x8000000f0c00720b */ /* 0x000fe40003fae000 */
[----:B------:R-:W-:Y:S02]  /*03e0*/  SEL R3, R16, RZ, P3 ;  /* 0x000000ff10037207 */ /* 0x000fe40001800000 */
[----:B------:R-:W-:Y:S02]  /*03f0*/  FSEL R0, R0, RZ, P4 ;  /* 0x000000ff00007208 */ /* 0x000fe40002000000 */
[----:B------:R-:W-:-:S03]  /*0400*/  FSEL R2, R2, RZ, P5 ;  /* 0x000000ff02027208 */ /* 0x000fc60002800000 */
[----:B------:R-:W-:Y:S02]  /*0410*/  FMUL R0, R0, R3 ;  /* 0x0000000300007220 */ /* 0x000fe40000400000 */
[----:B------:R-:W-:Y:S01]  /*0420*/  FMUL R17, R2, R17 ;  /* 0x0000001102117220 */ /* 0x000fe20000400000 */
[----:B-1----:R-:W-:Y:S02]  /*0430*/  IMAD.WIDE R2, R13, 0x4, R10 ;  /* 0x000000040d027825 */ /* 0x002fe400078e020a */
[----:B------:R-:W-:Y:S02]  /*0440*/  SEL R16, R0, RZ, !P0 ;  /* 0x000000ff00107207 */ /* 0x000fe40004000000 */
[----:B------:R-:W-:Y:S01]  /*0450*/  SEL R17, R17, RZ, !P1 ;  /* 0x000000ff11117207 */ /* 0x000fe20004800000 */
[----:B------:R-:W-:Y:S06]  /*0460*/  @P2 EXIT ;  /* 0x000000000000294d */ /* 0x000fec0003800000 */
[----:B------:R-:W-:Y:S01]  /*0470*/  STG.E.64 desc[UR4][R2.64], R16 ;  /* 0x0000001002007986 */ /* 0x000fe2000c101b04 */
[----:B------:R-:W-:Y:S05]  /*0480*/  EXIT ;  /* 0x000000000000794d */ /* 0x000fea0003800000 */
.L_x_0:
[----:B------:R-:W-:-:S00]  /*0490*/  BRA `(.L_x_0) ;  /* 0xfffffffc00fc7947 */ /* 0x000fc0000383ffff */
[----:B------:R-:W-:-:S00]  /*04a0*/  NOP ;  /* 0x0000000000007918 */ /* 0x000fc00000000000 */
        /* <DEDUP_REMOVED lines=13> */
.L_x_1:


//--------------------- .nv.constant0.triton_poi_fused_constant_pad_nd_convolution_mul_relu_2 --------------------------
	.section	.nv.constant0.triton_poi_fused_constant_pad_nd_convolution_mul_relu_2,"a",@progbits
	.sectionflags	@""
	.align	4
.nv.constant0.triton_poi_fused_constant_pad_nd_convolution_mul_relu_2:
	.zero		564
